//
// Generated by NVIDIA NVVM Compiler
//
// Compiler Build ID: CL-36424714
// Cuda compilation tools, release 13.0, V13.0.88
// Based on NVVM 20.0.0
//

.version 9.0
.target sm_100
.address_size 64

	// .globl	_Z3gpuv
.extern .func  (.param .b32 func_retval0) vprintf
(
	.param .b64 vprintf_param_0,
	.param .b64 vprintf_param_1
)
;
.global .align 1 .b8 $str[5] = {103, 112, 117, 10};

.visible .entry _Z3gpuv()
{
	.reg .b32 	%r<3>;
	.reg .b64 	%rd<3>;

	mov.u64 	%rd1, $str;
	cvta.global.u64 	%rd2, %rd1;
	{ // callseq 0, 0
	.param .b64 param0;
	st.param.b64 	[param0], %rd2;
	.param .b64 param1;
	st.param.b64 	[param1], 0;
	.param .b32 retval0;
	call.uni (retval0), 
	vprintf, 
	(
	param0, 
	param1
	);
	ld.param.b32 	%r1, [retval0];
	} // callseq 0
	ret;

}


// ===== COMPILED SASS (sm_100) =====

	.target	sm_100

	.elftype	@"ET_EXEC"


//--------------------- .note.nv.tkinfo           --------------------------
	.section	.note.nv.tkinfo,"",@"SHT_NOTE"
	.sectionflags	@"SHF_NOTE_NV_TKINFO"
	.tkinfo
        /*0018*/ 	.word	0x00000002
        /*0030*/ 	.string	""
        /*0030*/ 	.string	"ptxas"
        /*0030*/ 	.string	"Cuda compilation tools, release 13.0, V13.0.88"
        /*0030*/ 	.string	"Build cuda_13.0.r13.0/compiler.36424714_0"
        /*0030*/ 	.string	"-arch sm_100 -m 64 "



//--------------------- .note.nv.cuinfo           --------------------------
	.section	.note.nv.cuinfo,"",@"SHT_NOTE"
	.sectionflags	@"SHF_NOTE_NV_CUINFO"
        /*0018*/ 	.short	0x0002
        /*001a*/ 	.short	0x0064
        /*001c*/ 	.short	0x0082
	.zero		2


//--------------------- .nv.info                  --------------------------
	.section	.nv.info,"",@"SHT_CUDA_INFO"
	.align	4


	//----- nvinfo : EIATTR_REGCOUNT
	.align		4
        /*0000*/ 	.byte	0x04, 0x2f
        /*0002*/ 	.short	(.L_2 - .L_1)
	.align		4
.L_1:
        /*0004*/ 	.word	index@(_Z3gpuv)
        /*0008*/ 	.word	0x00000018


	//----- nvinfo : EIATTR_FRAME_SIZE
	.align		4
.L_2:
        /*000c*/ 	.byte	0x04, 0x11
        /*000e*/ 	.short	(.L_4 - .L_3)
	.align		4
.L_3:
        /*0010*/ 	.word	index@(_Z3gpuv)
        /*0014*/ 	.word	0x00000000


	//----- nvinfo : EIATTR_MIN_STACK_SIZE
	.align		4
.L_4:
        /*0018*/ 	.byte	0x04, 0x12
        /*001a*/ 	.short	(.L_6 - .L_5)
	.align		4
.L_5:
        /*001c*/ 	.word	index@(_Z3gpuv)
        /*0020*/ 	.word	0x00000000
.L_6:


//--------------------- .nv.compat                --------------------------
	.section	.nv.compat,"",@"SHT_CUDA_COMPAT_INFO"
	.align	4
        /*0000*/ 	.byte	0x02, 0x09, 0x00, 0x00, 0x02, 0x02, 0x01, 0x00, 0x02, 0x05, 0x05, 0x00, 0x03, 0x07, 0x01, 0x01
        /*0010*/ 	.byte	0x02, 0x03, 0x00, 0x00, 0x02, 0x06, 0x01, 0x00, 0x04, 0x0b, 0x08, 0x00, 0x09, 0x00, 0x00, 0x00
        /*0020*/ 	.byte	0x00, 0x00, 0x00, 0x00


//--------------------- .nv.info._Z3gpuv          --------------------------
	.section	.nv.info._Z3gpuv,"",@"SHT_CUDA_INFO"
	.sectionflags	@""
	.align	4


	//----- nvinfo : EIATTR_CUDA_API_VERSION
	.align		4
        /*0000*/ 	.byte	0x04, 0x37
        /*0002*/ 	.short	(.L_8 - .L_7)
.L_7:
        /*0004*/ 	.word	0x00000082


	//----- nvinfo : EIATTR_SPARSE_MMA_MASK
	.align		4
.L_8:
        /*0008*/ 	.byte	0x03, 0x50
        /*000a*/ 	.short	0x0000


	//----- nvinfo : EIATTR_MAXREG_COUNT
	.align		4
        /*000c*/ 	.byte	0x03, 0x1b
        /*000e*/ 	.short	0x00ff


	//----- nvinfo : EIATTR_EXTERNS
	.align		4
        /*0010*/ 	.byte	0x04, 0x0f
        /*0012*/ 	.short	(.L_10 - .L_9)


	//   ....[0]....
	.align		4
.L_9:
        /*0014*/ 	.word	index@(vprintf)


	//----- nvinfo : EIATTR_MERCURY_ISA_VERSION
	.align		4
.L_10:
        /*0018*/ 	.byte	0x03, 0x5f
        /*001a*/ 	.short	0x0101


	//----- nvinfo : EIATTR_VRC_CTA_INIT_COUNT
	.align		4
        /*001c*/ 	.byte	0x02, 0x4a
	.zero		1
	.zero		1


	//----- nvinfo : EIATTR_SYSCALL_OFFSETS
	.align		4
        /*0020*/ 	.byte	0x04, 0x46
        /*0022*/ 	.short	(.L_12 - .L_11)


	//   ....[0]....
.L_11:
        /*0024*/ 	.word	0x00000080


	//----- nvinfo : EIATTR_EXIT_INSTR_OFFSETS
	.align		4
.L_12:
        /*0028*/ 	.byte	0x04, 0x1c
        /*002a*/ 	.short	(.L_14 - .L_13)


	//   ....[0]....
.L_13:
        /*002c*/ 	.word	0x00000090


	//----- nvinfo : EIATTR_SW_WAR
	.align		4
.L_14:
        /*0030*/ 	.byte	0x04, 0x36
        /*0032*/ 	.short	(.L_16 - .L_15)
.L_15:
        /*0034*/ 	.word	0x00000008
.L_16:


//--------------------- .nv.callgraph             --------------------------
	.section	.nv.callgraph,"",@"SHT_CUDA_CALLGRAPH"
	.align	4
	.sectionentsize	8
	.align		4
        /*0000*/ 	.word	0x00000000
	.align		4
        /*0004*/ 	.word	0xffffffff
	.align		4
        /*0008*/ 	.word	index@(_Z3gpuv)
	.align		4
        /*000c*/ 	.word	index@(vprintf)
	.align		4
        /*0010*/ 	.word	0x00000000
	.align		4
        /*0014*/ 	.word	0xfffffffe
	.align		4
        /*0018*/ 	.word	0x00000000
	.align		4
        /*001c*/ 	.word	0xfffffffd
	.align		4
        /*0020*/ 	.word	0x00000000
	.align		4
        /*0024*/ 	.word	0xfffffffc


//--------------------- .nv.constant4             --------------------------
	.section	.nv.constant4,"a",@progbits
	.align	8
	.align		8
.nv.constant4:
        /*0000*/ 	.dword	vprintf
	.align		8
        /*0008*/ 	.dword	$str


//--------------------- .text._Z3gpuv             --------------------------
	.section	.text._Z3gpuv,"ax",@progbits
	.align	128
        .global         _Z3gpuv
        .type           _Z3gpuv,@function
        .size           _Z3gpuv,(.L_x_2 - _Z3gpuv)
        .other          _Z3gpuv,@"STO_CUDA_ENTRY STV_DEFAULT"
_Z3gpuv:
.text._Z3gpuv:
[----:B------:R-:W0:Y:S01]  /*0000*/  LDC R1, c[0x0][0x37c] ;  /* 0x0000df00ff017b82 */ /* 0x000e220000000800 */
[----:B------:R-:W-:Y:S01]  /*0010*/  MOV R0, 0x0 ;  /* 0x0000000000007802 */ /* 0x000fe20000000f00 */
[----:B------:R-:W1:Y:S01]  /*0020*/  LDCU.64 UR4, c[0x4][0x8] ;  /* 0x01000100ff0477ac */ /* 0x000e620008000a00 */
[----:B------:R-:W-:-:S05]  /*0030*/  CS2R R6, SRZ ;  /* 0x0000000000067805 */ /* 0x000fca000001ff00 */
[----:B------:R2:W3:Y:S01]  /*0040*/  LDC.64 R2, c[0x4][R0] ;  /* 0x0100000000027b82 */ /* 0x0004e20000000a00 */
[----:B-1----:R-:W-:Y:S02]  /*0050*/  IMAD.U32 R4, RZ, RZ, UR4 ;  /* 0x00000004ff047e24 */ /* 0x002fe4000f8e00ff */
[----:B--2---:R-:W-:-:S07]  /*0060*/  IMAD.U32 R5, RZ, RZ, UR5 ;  /* 0x00000005ff057e24 */ /* 0x004fce000f8e00ff */
[----:B------:R-:W-:-:S07]  /*0070*/  LEPC R20, `(.L_x_0) ;  /* 0x000000001014794e */ /* 0x000fce0000000000 */
[----:B0--3--:R-:W-:Y:S05]  /*0080*/  CALL.ABS.NOINC R2 ;  /* 0x0000000002007343 */ /* 0x009fea0003c00000 */
.L_x_0:
[----:B------:R-:W-:Y:S05]  /*0090*/  EXIT ;  /* 0x000000000000794d */ /* 0x000fea0003800000 */
.L_x_1:
[----:B------:R-:W-:-:S00]  /*00a0*/  BRA `(.L_x_1) ;  /* 0xfffffffc00fc7947 */ /* 0x000fc0000383ffff */
[----:B------:R-:W-:-:S00]  /*00b0*/  NOP ;  /* 0x0000000000007918 */ /* 0x000fc00000000000 */
        /* <DEDUP_REMOVED lines=12> */
.L_x_2:


//--------------------- .nv.global.init           --------------------------
	.section	.nv.global.init,"aw",@progbits
.nv.global.init:
	.type		$str,@object
	.size		$str,(.L_0 - $str)
$str:
        /*0000*/ 	.byte	0x67, 0x70, 0x75, 0x0a, 0x00
.L_0:


//--------------------- .nv.shared.reserved.0     --------------------------
	.section	.nv.shared.reserved.0,"aw",@nobits
	.weak		__nv_reservedSMEM_offset_0_alias
	.size		__nv_reservedSMEM_offset_0_alias, 0, 64
	.other		__nv_reservedSMEM_offset_0_alias,@"STO_CUDA_RESERVED_SHARED STV_DEFAULT"
__nv_reservedSMEM_offset_0_alias:
	.zero		0
	.zero		64


//--------------------- .nv.constant0._Z3gpuv     --------------------------
	.section	.nv.constant0._Z3gpuv,"a",@progbits
	.sectionflags	@""
	.align	4
.nv.constant0._Z3gpuv:
	.zero		896


//--------------------- SYMBOLS --------------------------

	.type		.nv.reservedSmem.offset0,@object
	.size		.nv.reservedSmem.offset0,0x4
	.type		vprintf,@function
